//
// Generated by NVIDIA NVVM Compiler
//
// Compiler Build ID: CL-36424714
// Cuda compilation tools, release 13.0, V13.0.88
// Based on NVVM 20.0.0
//

.version 9.0
.target sm_100
.address_size 64

	// .globl	_Z18add_kernel_float32PKfS0_Pfm

.visible .entry _Z18add_kernel_float32PKfS0_Pfm(
	.param .u64 .ptr .align 1 _Z18add_kernel_float32PKfS0_Pfm_param_0,
	.param .u64 .ptr .align 1 _Z18add_kernel_float32PKfS0_Pfm_param_1,
	.param .u64 .ptr .align 1 _Z18add_kernel_float32PKfS0_Pfm_param_2,
	.param .u64 _Z18add_kernel_float32PKfS0_Pfm_param_3
)
{
	.reg .pred 	%p<2>;
	.reg .b32 	%r<5>;
	.reg .b32 	%f<4>;
	.reg .b64 	%rd<13>;

	ld.param.u64 	%rd2, [_Z18add_kernel_float32PKfS0_Pfm_param_0];
	ld.param.u64 	%rd3, [_Z18add_kernel_float32PKfS0_Pfm_param_1];
	ld.param.u64 	%rd4, [_Z18add_kernel_float32PKfS0_Pfm_param_2];
	ld.param.u64 	%rd5, [_Z18add_kernel_float32PKfS0_Pfm_param_3];
	mov.u32 	%r1, %ctaid.x;
	mov.u32 	%r2, %ntid.x;
	mov.u32 	%r3, %tid.x;
	mad.lo.s32 	%r4, %r1, %r2, %r3;
	cvt.u64.u32 	%rd1, %r4;
	setp.le.u64 	%p1, %rd5, %rd1;
	@%p1 bra 	$L__BB0_2;
	cvta.to.global.u64 	%rd6, %rd2;
	cvta.to.global.u64 	%rd7, %rd3;
	cvta.to.global.u64 	%rd8, %rd4;
	shl.b64 	%rd9, %rd1, 2;
	add.s64 	%rd10, %rd6, %rd9;
	ld.global.f32 	%f1, [%rd10];
	add.s64 	%rd11, %rd7, %rd9;
	ld.global.f32 	%f2, [%rd11];
	add.f32 	%f3, %f1, %f2;
	add.s64 	%rd12, %rd8, %rd9;
	st.global.f32 	[%rd12], %f3;
$L__BB0_2:
	ret;

}


// ===== COMPILED SASS (sm_100) =====

	.target	sm_100

	.elftype	@"ET_EXEC"


//--------------------- .note.nv.tkinfo           --------------------------
	.section	.note.nv.tkinfo,"",@"SHT_NOTE"
	.sectionflags	@"SHF_NOTE_NV_TKINFO"
	.tkinfo
        /*0018*/ 	.word	0x00000002
        /*0030*/ 	.string	""
        /*0030*/ 	.string	"ptxas"
        /*0030*/ 	.string	"Cuda compilation tools, release 13.0, V13.0.88"
        /*0030*/ 	.string	"Build cuda_13.0.r13.0/compiler.36424714_0"
        /*0030*/ 	.string	"-arch sm_100 -m 64 "



//--------------------- .note.nv.cuinfo           --------------------------
	.section	.note.nv.cuinfo,"",@"SHT_NOTE"
	.sectionflags	@"SHF_NOTE_NV_CUINFO"
        /*0018*/ 	.short	0x0002
        /*001a*/ 	.short	0x0064
        /*001c*/ 	.short	0x0082
	.zero		2


//--------------------- .nv.info                  --------------------------
	.section	.nv.info,"",@"SHT_CUDA_INFO"
	.align	4


	//----- nvinfo : EIATTR_REGCOUNT
	.align		4
        /*0000*/ 	.byte	0x04, 0x2f
        /*0002*/ 	.short	(.L_1 - .L_0)
	.align		4
.L_0:
        /*0004*/ 	.word	index@(_Z18add_kernel_float32PKfS0_Pfm)
        /*0008*/ 	.word	0x0000000c


	//----- nvinfo : EIATTR_FRAME_SIZE
	.align		4
.L_1:
        /*000c*/ 	.byte	0x04, 0x11
        /*000e*/ 	.short	(.L_3 - .L_2)
	.align		4
.L_2:
        /*0010*/ 	.word	index@(_Z18add_kernel_float32PKfS0_Pfm)
        /*0014*/ 	.word	0x00000000


	//----- nvinfo : EIATTR_MIN_STACK_SIZE
	.align		4
.L_3:
        /*0018*/ 	.byte	0x04, 0x12
        /*001a*/ 	.short	(.L_5 - .L_4)
	.align		4
.L_4:
        /*001c*/ 	.word	index@(_Z18add_kernel_float32PKfS0_Pfm)
        /*0020*/ 	.word	0x00000000
.L_5:


//--------------------- .nv.compat                --------------------------
	.section	.nv.compat,"",@"SHT_CUDA_COMPAT_INFO"
	.align	4
        /*0000*/ 	.byte	0x02, 0x09, 0x00, 0x00, 0x02, 0x02, 0x01, 0x00, 0x02, 0x05, 0x05, 0x00, 0x03, 0x07, 0x01, 0x01
        /*0010*/ 	.byte	0x02, 0x03, 0x00, 0x00, 0x02, 0x06, 0x01, 0x00, 0x04, 0x0b, 0x08, 0x00, 0x09, 0x00, 0x00, 0x00
        /*0020*/ 	.byte	0x00, 0x00, 0x00, 0x00


//--------------------- .nv.info._Z18add_kernel_float32PKfS0_Pfm --------------------------
	.section	.nv.info._Z18add_kernel_float32PKfS0_Pfm,"",@"SHT_CUDA_INFO"
	.sectionflags	@""
	.align	4


	//----- nvinfo : EIATTR_CUDA_API_VERSION
	.align		4
        /*0000*/ 	.byte	0x04, 0x37
        /*0002*/ 	.short	(.L_7 - .L_6)
.L_6:
        /*0004*/ 	.word	0x00000082


	//----- nvinfo : EIATTR_KPARAM_INFO
	.align		4
.L_7:
        /*0008*/ 	.byte	0x04, 0x17
        /*000a*/ 	.short	(.L_9 - .L_8)
.L_8:
        /*000c*/ 	.word	0x00000000
        /*0010*/ 	.short	0x0003
        /*0012*/ 	.short	0x0018
        /*0014*/ 	.byte	0x00, 0xf0, 0x21, 0x00


	//----- nvinfo : EIATTR_KPARAM_INFO
	.align		4
.L_9:
        /*0018*/ 	.byte	0x04, 0x17
        /*001a*/ 	.short	(.L_11 - .L_10)
.L_10:
        /*001c*/ 	.word	0x00000000
        /*0020*/ 	.short	0x0002
        /*0022*/ 	.short	0x0010
        /*0024*/ 	.byte	0x00, 0xf5, 0x21, 0x00


	//----- nvinfo : EIATTR_KPARAM_INFO
	.align		4
.L_11:
        /*0028*/ 	.byte	0x04, 0x17
        /*002a*/ 	.short	(.L_13 - .L_12)
.L_12:
        /*002c*/ 	.word	0x00000000
        /*0030*/ 	.short	0x0001
        /*0032*/ 	.short	0x0008
        /*0034*/ 	.byte	0x00, 0xf5, 0x21, 0x00


	//----- nvinfo : EIATTR_KPARAM_INFO
	.align		4
.L_13:
        /*0038*/ 	.byte	0x04, 0x17
        /*003a*/ 	.short	(.L_15 - .L_14)
.L_14:
        /*003c*/ 	.word	0x00000000
        /*0040*/ 	.short	0x0000
        /*0042*/ 	.short	0x0000
        /*0044*/ 	.byte	0x00, 0xf5, 0x21, 0x00


	//----- nvinfo : EIATTR_SPARSE_MMA_MASK
	.align		4
.L_15:
        /*0048*/ 	.byte	0x03, 0x50
        /*004a*/ 	.short	0x0000


	//----- nvinfo : EIATTR_MAXREG_COUNT
	.align		4
        /*004c*/ 	.byte	0x03, 0x1b
        /*004e*/ 	.short	0x00ff


	//----- nvinfo : EIATTR_MERCURY_ISA_VERSION
	.align		4
        /*0050*/ 	.byte	0x03, 0x5f
        /*0052*/ 	.short	0x0101


	//----- nvinfo : EIATTR_VRC_CTA_INIT_COUNT
	.align		4
        /*0054*/ 	.byte	0x02, 0x4a
	.zero		1
	.zero		1


	//----- nvinfo : EIATTR_EXIT_INSTR_OFFSETS
	.align		4
        /*0058*/ 	.byte	0x04, 0x1c
        /*005a*/ 	.short	(.L_17 - .L_16)


	//   ....[0]....
.L_16:
        /*005c*/ 	.word	0x00000080


	//   ....[1]....
        /*0060*/ 	.word	0x00000180


	//----- nvinfo : EIATTR_CBANK_PARAM_SIZE
	.align		4
.L_17:
        /*0064*/ 	.byte	0x03, 0x19
        /*0066*/ 	.short	0x0020


	//----- nvinfo : EIATTR_PARAM_CBANK
	.align		4
        /*0068*/ 	.byte	0x04, 0x0a
        /*006a*/ 	.short	(.L_19 - .L_18)
	.align		4
.L_18:
        /*006c*/ 	.word	index@(.nv.constant0._Z18add_kernel_float32PKfS0_Pfm)
        /*0070*/ 	.short	0x0380
        /*0072*/ 	.short	0x0020


	//----- nvinfo : EIATTR_SW_WAR
	.align		4
.L_19:
        /*0074*/ 	.byte	0x04, 0x36
        /*0076*/ 	.short	(.L_21 - .L_20)
.L_20:
        /*0078*/ 	.word	0x00000008
.L_21:


//--------------------- .nv.callgraph             --------------------------
	.section	.nv.callgraph,"",@"SHT_CUDA_CALLGRAPH"
	.align	4
	.sectionentsize	8
	.align		4
        /*0000*/ 	.word	0x00000000
	.align		4
        /*0004*/ 	.word	0xffffffff
	.align		4
        /*0008*/ 	.word	0x00000000
	.align		4
        /*000c*/ 	.word	0xfffffffe
	.align		4
        /*0010*/ 	.word	0x00000000
	.align		4
        /*0014*/ 	.word	0xfffffffd
	.align		4
        /*0018*/ 	.word	0x00000000
	.align		4
        /*001c*/ 	.word	0xfffffffc


//--------------------- .text._Z18add_kernel_float32PKfS0_Pfm --------------------------
	.section	.text._Z18add_kernel_float32PKfS0_Pfm,"ax",@progbits
	.align	128
        .global         _Z18add_kernel_float32PKfS0_Pfm
        .type           _Z18add_kernel_float32PKfS0_Pfm,@function
        .size           _Z18add_kernel_float32PKfS0_Pfm,(.L_x_1 - _Z18add_kernel_float32PKfS0_Pfm)
        .other          _Z18add_kernel_float32PKfS0_Pfm,@"STO_CUDA_ENTRY STV_DEFAULT"
_Z18add_kernel_float32PKfS0_Pfm:
.text._Z18add_kernel_float32PKfS0_Pfm:
[----:B------:R-:W-:Y:S01]  /*0000*/  LDC R1, c[0x0][0x37c] ;  /* 0x0000df00ff017b82 */ /* 0x000fe20000000800 */
[----:B------:R-:W0:Y:S07]  /*0010*/  S2R R3, SR_TID.X ;  /* 0x0000000000037919 */ /* 0x000e2e0000002100 */
[----:B------:R-:W0:Y:S01]  /*0020*/  S2UR UR4, SR_CTAID.X ;  /* 0x00000000000479c3 */ /* 0x000e220000002500 */
[----:B------:R-:W1:Y:S07]  /*0030*/  LDCU.64 UR6, c[0x0][0x398] ;  /* 0x00007300ff0677ac */ /* 0x000e6e0008000a00 */
[----:B------:R-:W0:Y:S02]  /*0040*/  LDC R0, c[0x0][0x360] ;  /* 0x0000d800ff007b82 */ /* 0x000e240000000800 */
[----:B0-----:R-:W-:-:S05]  /*0050*/  IMAD R0, R0, UR4, R3 ;  /* 0x0000000400007c24 */ /* 0x001fca000f8e0203 */
[----:B-1----:R-:W-:-:S04]  /*0060*/  ISETP.GE.U32.AND P0, PT, R0, UR6, PT ;  /* 0x0000000600007c0c */ /* 0x002fc8000bf06070 */
[----:B------:R-:W-:-:S13]  /*0070*/  ISETP.GE.U32.AND.EX P0, PT, RZ, UR7, PT, P0 ;  /* 0x00000007ff007c0c */ /* 0x000fda000bf06100 */
[----:B------:R-:W-:Y:S05]  /*0080*/  @P0 EXIT ;  /* 0x000000000000094d */ /* 0x000fea0003800000 */
[----:B------:R-:W0:Y:S01]  /*0090*/  LDCU.128 UR8, c[0x0][0x380] ;  /* 0x00007000ff0877ac */ /* 0x000e220008000c00 */
[----:B------:R-:W-:Y:S01]  /*00a0*/  IMAD.SHL.U32 R6, R0, 0x4, RZ ;  /* 0x0000000400067824 */ /* 0x000fe200078e00ff */
[----:B------:R-:W-:Y:S01]  /*00b0*/  SHF.R.U32.HI R0, RZ, 0x1e, R0 ;  /* 0x0000001eff007819 */ /* 0x000fe20000011600 */
[----:B------:R-:W1:Y:S01]  /*00c0*/  LDCU.64 UR4, c[0x0][0x358] ;  /* 0x00006b00ff0477ac */ /* 0x000e620008000a00 */
[----:B------:R-:W2:Y:S02]  /*00d0*/  LDCU.64 UR6, c[0x0][0x390] ;  /* 0x00007200ff0677ac */ /* 0x000ea40008000a00 */
[C---:B0-----:R-:W-:Y:S02]  /*00e0*/  IADD3 R4, P1, PT, R6.reuse, UR10, RZ ;  /* 0x0000000a06047c10 */ /* 0x041fe4000ff3e0ff */
[----:B------:R-:W-:Y:S02]  /*00f0*/  IADD3 R2, P0, PT, R6, UR8, RZ ;  /* 0x0000000806027c10 */ /* 0x000fe4000ff1e0ff */
[----:B------:R-:W-:-:S02]  /*0100*/  IADD3.X R5, PT, PT, R0, UR11, RZ, P1, !PT ;  /* 0x0000000b00057c10 */ /* 0x000fc40008ffe4ff */
[----:B------:R-:W-:-:S04]  /*0110*/  IADD3.X R3, PT, PT, R0, UR9, RZ, P0, !PT ;  /* 0x0000000900037c10 */ /* 0x000fc800087fe4ff */
[----:B-1----:R-:W3:Y:S04]  /*0120*/  LDG.E R5, desc[UR4][R4.64] ;  /* 0x0000000404057981 */ /* 0x002ee8000c1e1900 */
[----:B------:R-:W3:Y:S01]  /*0130*/  LDG.E R2, desc[UR4][R2.64] ;  /* 0x0000000402027981 */ /* 0x000ee2000c1e1900 */
[----:B--2---:R-:W-:-:S04]  /*0140*/  IADD3 R6, P0, PT, R6, UR6, RZ ;  /* 0x0000000606067c10 */ /* 0x004fc8000ff1e0ff */
[----:B------:R-:W-:Y:S01]  /*0150*/  IADD3.X R7, PT, PT, R0, UR7, RZ, P0, !PT ;  /* 0x0000000700077c10 */ /* 0x000fe200087fe4ff */
[----:B---3--:R-:W-:-:S05]  /*0160*/  FADD R9, R2, R5 ;  /* 0x0000000502097221 */ /* 0x008fca0000000000 */
[----:B------:R-:W-:Y:S01]  /*0170*/  STG.E desc[UR4][R6.64], R9 ;  /* 0x0000000906007986 */ /* 0x000fe2000c101904 */
[----:B------:R-:W-:Y:S05]  /*0180*/  EXIT ;  /* 0x000000000000794d */ /* 0x000fea0003800000 */
.L_x_0:
[----:B------:R-:W-:-:S00]  /*0190*/  BRA `(.L_x_0) ;  /* 0xfffffffc00fc7947 */ /* 0x000fc0000383ffff */
[----:B------:R-:W-:-:S00]  /*01a0*/  NOP ;  /* 0x0000000000007918 */ /* 0x000fc00000000000 */
        /* <DEDUP_REMOVED lines=13> */
.L_x_1:


//--------------------- .nv.shared.reserved.0     --------------------------
	.section	.nv.shared.reserved.0,"aw",@nobits
	.weak		__nv_reservedSMEM_offset_0_alias
	.size		__nv_reservedSMEM_offset_0_alias, 0, 64
	.other		__nv_reservedSMEM_offset_0_alias,@"STO_CUDA_RESERVED_SHARED STV_DEFAULT"
__nv_reservedSMEM_offset_0_alias:
	.zero		0
	.zero		64


//--------------------- .nv.constant0._Z18add_kernel_float32PKfS0_Pfm --------------------------
	.section	.nv.constant0._Z18add_kernel_float32PKfS0_Pfm,"a",@progbits
	.sectionflags	@""
	.align	4
.nv.constant0._Z18add_kernel_float32PKfS0_Pfm:
	.zero		928


//--------------------- SYMBOLS --------------------------

	.type		.nv.reservedSmem.offset0,@object
	.size		.nv.reservedSmem.offset0,0x4
